	.headerflags	@"EF_CUDA_TEXMODE_UNIFIED EF_CUDA_64BIT_ADDRESS EF_CUDA_ACCELERATORS EF_CUDA_SM90 EF_CUDA_VIRTUAL_SM(EF_CUDA_SM90)"
	.elftype	@"ET_EXEC"


//--------------------- .nv.info                  --------------------------
	.section	.nv.info,"",@"SHT_CUDA_INFO"
	.align	4


	//----- nvinfo : EIATTR_REGCOUNT
	.align		4
        /*0000*/ 	.byte	0x04, 0x2f
        /*0002*/ 	.short	(.L_1 - .L_0)
	.align		4
.L_0:
        /*0004*/ 	.word	index@(triton_poi_fused_clone_27)
        /*0008*/ 	.word	0x00000015


	//----- nvinfo : EIATTR_MIN_STACK_SIZE
	.align		4
.L_1:
        /*000c*/ 	.byte	0x04, 0x12
        /*000e*/ 	.short	(.L_3 - .L_2)
	.align		4
.L_2:
        /*0010*/ 	.word	index@(triton_poi_fused_clone_27)
        /*0014*/ 	.word	0x00000000


	//----- nvinfo : EIATTR_FRAME_SIZE
	.align		4
.L_3:
        /*0018*/ 	.byte	0x04, 0x11
        /*001a*/ 	.short	(.L_5 - .L_4)
	.align		4
.L_4:
        /*001c*/ 	.word	index@(triton_poi_fused_clone_27)
        /*0020*/ 	.word	0x00000000


	//----- nvinfo : EIATTR_MIN_STACK_SIZE
	.align		4
.L_5:
        /*0024*/ 	.byte	0x04, 0x12
        /*0026*/ 	.short	(.L_7 - .L_6)
	.align		4
.L_6:
        /*0028*/ 	.word	index@(triton_poi_fused_clone_27)
        /*002c*/ 	.word	0x00000000
.L_7:


//--------------------- .nv.info.triton_poi_fused_clone_27 --------------------------
	.section	.nv.info.triton_poi_fused_clone_27,"",@"SHT_CUDA_INFO"
	.sectionflags	@""
	.align	4


	//----- nvinfo : EIATTR_CUDA_API_VERSION
	.align		4
        /*0000*/ 	.byte	0x04, 0x37
        /*0002*/ 	.short	(.L_9 - .L_8)
.L_8:
        /*0004*/ 	.word	0x0000007c


	//----- nvinfo : EIATTR_KPARAM_INFO
	.align		4
.L_9:
        /*0008*/ 	.byte	0x04, 0x17
        /*000a*/ 	.short	(.L_11 - .L_10)
.L_10:
        /*000c*/ 	.word	0x00000000
        /*0010*/ 	.short	0x0002
        /*0012*/ 	.short	0x0010
        /*0014*/ 	.byte	0x00, 0xf0, 0x11, 0x00


	//----- nvinfo : EIATTR_KPARAM_INFO
	.align		4
.L_11:
        /*0018*/ 	.byte	0x04, 0x17
        /*001a*/ 	.short	(.L_13 - .L_12)
.L_12:
        /*001c*/ 	.word	0x00000000
        /*0020*/ 	.short	0x0001
        /*0022*/ 	.short	0x0008
        /*0024*/ 	.byte	0x00, 0xf4, 0x21, 0x00


	//----- nvinfo : EIATTR_KPARAM_INFO
	.align		4
.L_13:
        /*0028*/ 	.byte	0x04, 0x17
        /*002a*/ 	.short	(.L_15 - .L_14)
.L_14:
        /*002c*/ 	.word	0x00000000
        /*0030*/ 	.short	0x0000
        /*0032*/ 	.short	0x0000
        /*0034*/ 	.byte	0x00, 0xf4, 0x21, 0x00


	//----- nvinfo : EIATTR_SPARSE_MMA_MASK
	.align		4
.L_15:
        /*0038*/ 	.byte	0x03, 0x50
        /*003a*/ 	.short	0x0000


	//----- nvinfo : EIATTR_MAXREG_COUNT
	.align		4
        /*003c*/ 	.byte	0x03, 0x1b
        /*003e*/ 	.short	0x00ff


	//----- nvinfo : EIATTR_EXIT_INSTR_OFFSETS
	.align		4
        /*0040*/ 	.byte	0x04, 0x1c
        /*0042*/ 	.short	(.L_17 - .L_16)


	//   ....[0]....
.L_16:
        /*0044*/ 	.word	0x00000500


	//   ....[1]....
        /*0048*/ 	.word	0x00000520


	//----- nvinfo : EIATTR_REQNTID
	.align		4
.L_17:
        /*004c*/ 	.byte	0x04, 0x10
        /*004e*/ 	.short	(.L_19 - .L_18)
.L_18:
        /*0050*/ 	.word	0x00000080
        /*0054*/ 	.word	0x00000001
        /*0058*/ 	.word	0x00000001


	//----- nvinfo : EIATTR_CBANK_PARAM_SIZE
	.align		4
.L_19:
        /*005c*/ 	.byte	0x03, 0x19
        /*005e*/ 	.short	0x0014


	//----- nvinfo : EIATTR_PARAM_CBANK
	.align		4
        /*0060*/ 	.byte	0x04, 0x0a
        /*0062*/ 	.short	(.L_21 - .L_20)
	.align		4
.L_20:
        /*0064*/ 	.word	index@(.nv.constant0.triton_poi_fused_clone_27)
        /*0068*/ 	.short	0x0210
        /*006a*/ 	.short	0x0014


	//----- nvinfo : EIATTR_SW_WAR
	.align		4
.L_21:
        /*006c*/ 	.byte	0x04, 0x36
        /*006e*/ 	.short	(.L_23 - .L_22)
.L_22:
        /*0070*/ 	.word	0x00000008
.L_23:


//--------------------- .nv.callgraph             --------------------------
	.section	.nv.callgraph,"",@"SHT_CUDA_CALLGRAPH"
	.align	4
	.sectionentsize	8
	.align		4
        /*0000*/ 	.word	0x00000000
	.align		4
        /*0004*/ 	.word	0xffffffff
	.align		4
        /*0008*/ 	.word	0x00000000
	.align		4
        /*000c*/ 	.word	0xfffffffe
	.align		4
        /*0010*/ 	.word	0x00000000
	.align		4
        /*0014*/ 	.word	0xfffffffd
	.align		4
        /*0018*/ 	.word	0x00000000
	.align		4
        /*001c*/ 	.word	0xfffffffc


//--------------------- .text.triton_poi_fused_clone_27 --------------------------
	.section	.text.triton_poi_fused_clone_27,"ax",@progbits
	.align	128
        .global         triton_poi_fused_clone_27
        .type           triton_poi_fused_clone_27,@function
        .size           triton_poi_fused_clone_27,(.L_x_1 - triton_poi_fused_clone_27)
        .other          triton_poi_fused_clone_27,@"STO_CUDA_ENTRY STV_DEFAULT"
triton_poi_fused_clone_27:
.text.triton_poi_fused_clone_27:
[----:B------:R-:W0:Y:S02]  /*0000*/  LDC R1, c[0x0][0x28] ;  /* 0x00000a00ff017b82 */ /* 0x000e240000000800 */
[----:B------:R-:W1:Y:S01]  /*0010*/  S2R R0, SR_TID.X ;  /* 0x0000000000007919 */ /* 0x000e620000002100 */
[----:B------:R-:W-:Y:S01]  /*0020*/  ULDC.64 UR4, c[0x0][0x208] ;  /* 0x0000820000047ab9 */ /* 0x000fe20000000a00 */
[----:B------:R-:W2:Y:S01]  /*0030*/  S2R R3, SR_CTAID.X ;  /* 0x0000000000037919 */ /* 0x000ea20000002500 */
[----:B-1----:R-:W-:-:S04]  /*0040*/  SHF.L.U32 R0, R0, 0x2, RZ ;  /* 0x0000000200007819 */ /* 0x002fc800000006ff */
[----:B------:R-:W-:-:S04]  /*0050*/  LOP3.LUT R0, R0, 0x1fc, RZ, 0xc0, !PT ;  /* 0x000001fc00007812 */ /* 0x000fc800078ec0ff */
[----:B--2---:R-:W-:-:S04]  /*0060*/  LEA R0, R3, R0, 0x9 ;  /* 0x0000000003007211 */ /* 0x004fc800078e48ff */
[----:B------:R-:W-:Y:S01]  /*0070*/  IADD3 R5, R0, 0x1, RZ ;  /* 0x0000000100057810 */ /* 0x000fe20007ffe0ff */
[C---:B------:R-:W-:Y:S01]  /*0080*/  IMAD.HI R3, R0.reuse, 0x66666667, RZ ;  /* 0x6666666700037827 */ /* 0x040fe200078e02ff */
[----:B------:R-:W-:-:S03]  /*0090*/  ISETP.GE.AND P0, PT, R0, 0xfa00, PT ;  /* 0x0000fa000000780c */ /* 0x000fc60003f06270 */
[----:B------:R-:W-:Y:S01]  /*00a0*/  IMAD.HI R6, R5, 0x66666667, RZ ;  /* 0x6666666705067827 */ /* 0x000fe200078e02ff */
[----:B------:R-:W-:-:S03]  /*00b0*/  SHF.R.S32.HI R2, RZ, 0x1, R3 ;  /* 0x00000001ff027819 */ /* 0x000fc60000011403 */
[C---:B------:R-:W-:Y:S01]  /*00c0*/  IMAD.HI R8, R0.reuse, 0x51eb851f, RZ ;  /* 0x51eb851f00087827 */ /* 0x040fe200078e02ff */
[----:B------:R-:W-:Y:S02]  /*00d0*/  SHF.R.S32.HI R7, RZ, 0x1, R6 ;  /* 0x00000001ff077819 */ /* 0x000fe40000011406 */
[----:B------:R-:W-:Y:S01]  /*00e0*/  LEA.HI R3, R3, R2, RZ, 0x1 ;  /* 0x0000000203037211 */ /* 0x000fe200078f08ff */
[----:B------:R-:W-:Y:S01]  /*00f0*/  VIADD R4, R0, 0x2 ;  /* 0x0000000200047836 */ /* 0x000fe20000000000 */
[----:B------:R-:W-:Y:S01]  /*0100*/  SHF.R.U32.HI R9, RZ, 0x1f, R8 ;  /* 0x0000001fff097819 */ /* 0x000fe20000011608 */
[----:B------:R-:W-:Y:S01]  /*0110*/  IMAD.HI R10, R5, 0x51eb851f, RZ ;  /* 0x51eb851f050a7827 */ /* 0x000fe200078e02ff */
[----:B------:R-:W-:Y:S02]  /*0120*/  IADD3 R2, R0, 0x3, RZ ;  /* 0x0000000300027810 */ /* 0x000fe40007ffe0ff */
[----:B------:R-:W-:Y:S01]  /*0130*/  LEA.HI R6, R6, R7, RZ, 0x1 ;  /* 0x0000000706067211 */ /* 0x000fe200078f08ff */
[----:B------:R-:W-:Y:S01]  /*0140*/  IMAD.HI R7, R4, 0x66666667, RZ ;  /* 0x6666666704077827 */ /* 0x000fe200078e02ff */
[----:B------:R-:W-:-:S02]  /*0150*/  LEA.HI.SX32 R11, R8, R9, 0x1d ;  /* 0x00000009080b7211 */ /* 0x000fc400078feaff */
[----:B------:R-:W-:Y:S01]  /*0160*/  SHF.R.U32.HI R13, RZ, 0x1f, R10 ;  /* 0x0000001fff0d7819 */ /* 0x000fe2000001160a */
[----:B------:R-:W-:Y:S01]  /*0170*/  IMAD.HI R9, R2, 0x66666667, RZ ;  /* 0x6666666702097827 */ /* 0x000fe200078e02ff */
[----:B------:R-:W-:Y:S02]  /*0180*/  SHF.R.S32.HI R8, RZ, 0x1, R7 ;  /* 0x00000001ff087819 */ /* 0x000fe40000011407 */
[----:B------:R-:W-:Y:S01]  /*0190*/  LEA.HI.SX32 R13, R10, R13, 0x1d ;  /* 0x0000000d0a0d7211 */ /* 0x000fe200078feaff */
[----:B------:R-:W-:Y:S01]  /*01a0*/  IMAD.HI R12, R4, 0x51eb851f, RZ ;  /* 0x51eb851f040c7827 */ /* 0x000fe200078e02ff */
[----:B------:R-:W-:Y:S02]  /*01b0*/  SHF.R.S32.HI R10, RZ, 0x1, R9 ;  /* 0x00000001ff0a7819 */ /* 0x000fe40000011409 */
[----:B------:R-:W-:Y:S01]  /*01c0*/  LEA.HI R7, R7, R8, RZ, 0x1 ;  /* 0x0000000807077211 */ /* 0x000fe200078f08ff */
[----:B------:R-:W-:Y:S01]  /*01d0*/  IMAD.HI R14, R2, 0x51eb851f, RZ ;  /* 0x51eb851f020e7827 */ /* 0x000fe200078e02ff */
[----:B------:R-:W-:-:S02]  /*01e0*/  SHF.R.U32.HI R15, RZ, 0x1f, R12 ;  /* 0x0000001fff0f7819 */ /* 0x000fc4000001160c */
[----:B------:R-:W-:Y:S01]  /*01f0*/  LEA.HI R9, R9, R10, RZ, 0x1 ;  /* 0x0000000a09097211 */ /* 0x000fe200078f08ff */
[----:B------:R-:W-:Y:S01]  /*0200*/  IMAD R8, R3, -0x5, R0 ;  /* 0xfffffffb03087824 */ /* 0x000fe200078e0200 */
[----:B------:R-:W-:Y:S01]  /*0210*/  LEA.HI.SX32 R15, R12, R15, 0x1d ;  /* 0x0000000f0c0f7211 */ /* 0x000fe200078feaff */
[----:B------:R-:W-:Y:S01]  /*0220*/  IMAD R10, R6, -0x5, R5 ;  /* 0xfffffffb060a7824 */ /* 0x000fe200078e0205 */
[----:B------:R-:W-:Y:S01]  /*0230*/  SHF.R.U32.HI R17, RZ, 0x1f, R14 ;  /* 0x0000001fff117819 */ /* 0x000fe2000001160e */
[----:B------:R-:W-:Y:S02]  /*0240*/  IMAD R4, R7, -0x5, R4 ;  /* 0xfffffffb07047824 */ /* 0x000fe400078e0204 */
[----:B------:R-:W-:Y:S01]  /*0250*/  IMAD.HI R12, R3, 0x66666667, RZ ;  /* 0x66666667030c7827 */ /* 0x000fe200078e02ff */
[----:B------:R-:W-:-:S03]  /*0260*/  LEA.HI.SX32 R17, R14, R17, 0x1d ;  /* 0x000000110e117211 */ /* 0x000fc600078feaff */
[----:B------:R-:W-:Y:S02]  /*0270*/  IMAD R11, R11, 0x31, R8 ;  /* 0x000000310b0b7824 */ /* 0x000fe400078e0208 */
[----:B------:R-:W-:Y:S01]  /*0280*/  IMAD R8, R13, 0x31, R10 ;  /* 0x000000310d087824 */ /* 0x000fe200078e020a */
[----:B------:R-:W-:Y:S01]  /*0290*/  SHF.R.S32.HI R13, RZ, 0x1, R12 ;  /* 0x00000001ff0d7819 */ /* 0x000fe2000001140c */
[----:B------:R-:W-:Y:S01]  /*02a0*/  IMAD R10, R15, 0x31, R4 ;  /* 0x000000310f0a7824 */ /* 0x000fe200078e0204 */
[----:B------:R-:W-:Y:S01]  /*02b0*/  IADD3 R11, R11, 0x8, RZ ;  /* 0x000000080b0b7810 */ /* 0x000fe20007ffe0ff */
[----:B------:R-:W1:Y:S01]  /*02c0*/  LDC.64 R4, c[0x0][0x210] ;  /* 0x00008400ff047b82 */ /* 0x000e620000000a00 */
[----:B------:R-:W-:Y:S01]  /*02d0*/  IMAD.HI R16, R7, 0x66666667, RZ ;  /* 0x6666666707107827 */ /* 0x000fe200078e02ff */
[----:B------:R-:W-:-:S03]  /*02e0*/  LEA.HI R12, R12, R13, RZ, 0x1 ;  /* 0x0000000d0c0c7211 */ /* 0x000fc600078f08ff */
[----:B------:R-:W-:Y:S01]  /*02f0*/  IMAD R18, R9, -0x5, R2 ;  /* 0xfffffffb09127824 */ /* 0x000fe200078e0202 */
[----:B------:R-:W-:Y:S01]  /*0300*/  SHF.R.S32.HI R13, RZ, 0x1, R16 ;  /* 0x00000001ff0d7819 */ /* 0x000fe20000011410 */
[----:B------:R-:W-:-:S03]  /*0310*/  IMAD.HI R14, R6, 0x66666667, RZ ;  /* 0x66666667060e7827 */ /* 0x000fc600078e02ff */
[----:B------:R-:W-:Y:S01]  /*0320*/  LEA.HI R16, R16, R13, RZ, 0x1 ;  /* 0x0000000d10107211 */ /* 0x000fe200078f08ff */
[----:B------:R-:W-:Y:S01]  /*0330*/  IMAD.HI R2, R9, 0x66666667, RZ ;  /* 0x6666666709027827 */ /* 0x000fe200078e02ff */
[----:B------:R-:W-:-:S03]  /*0340*/  SHF.R.S32.HI R15, RZ, 0x1, R14 ;  /* 0x00000001ff0f7819 */ /* 0x000fc6000001140e */
[----:B------:R-:W-:Y:S01]  /*0350*/  IMAD R18, R17, 0x31, R18 ;  /* 0x0000003111127824 */ /* 0x000fe200078e0212 */
[----:B------:R-:W-:Y:S01]  /*0360*/  SHF.R.S32.HI R17, RZ, 0x1, R2 ;  /* 0x00000001ff117819 */ /* 0x000fe20000011402 */
[----:B------:R-:W-:Y:S01]  /*0370*/  IMAD R12, R12, -0x5, R3 ;  /* 0xfffffffb0c0c7824 */ /* 0x000fe200078e0203 */
[----:B------:R-:W-:Y:S01]  /*0380*/  LEA.HI R15, R14, R15, RZ, 0x1 ;  /* 0x0000000f0e0f7211 */ /* 0x000fe200078f08ff */
[----:B------:R-:W-:Y:S01]  /*0390*/  IMAD R16, R16, -0x5, R7 ;  /* 0xfffffffb10107824 */ /* 0x000fe200078e0207 */
[----:B------:R-:W-:Y:S01]  /*03a0*/  LEA.HI R2, R2, R17, RZ, 0x1 ;  /* 0x0000001102027211 */ /* 0x000fe200078f08ff */
[----:B------:R-:W-:Y:S01]  /*03b0*/  IMAD R3, R12, 0x7, R11 ;  /* 0x000000070c037824 */ /* 0x000fe200078e020b */
[----:B------:R-:W-:Y:S01]  /*03c0*/  IADD3 R7, R10, 0x8, RZ ;  /* 0x000000080a077810 */ /* 0x000fe20007ffe0ff */
[----:B------:R-:W-:Y:S01]  /*03d0*/  IMAD R15, R15, -0x5, R6 ;  /* 0xfffffffb0f0f7824 */ /* 0x000fe200078e0206 */
[----:B------:R-:W-:Y:S01]  /*03e0*/  IADD3 R11, R18, 0x8, RZ ;  /* 0x00000008120b7810 */ /* 0x000fe20007ffe0ff */
[----:B------:R-:W-:-:S02]  /*03f0*/  VIADD R8, R8, 0x8 ;  /* 0x0000000808087836 */ /* 0x000fc40000000000 */
[----:B------:R-:W-:Y:S02]  /*0400*/  IMAD R2, R2, -0x5, R9 ;  /* 0xfffffffb02027824 */ /* 0x000fe400078e0209 */
[----:B------:R-:W-:Y:S02]  /*0410*/  IMAD R9, R15, 0x7, R8 ;  /* 0x000000070f097824 */ /* 0x000fe400078e0208 */
[----:B------:R-:W-:Y:S01]  /*0420*/  IMAD R7, R16, 0x7, R7 ;  /* 0x0000000710077824 */ /* 0x000fe200078e0207 */
[----:B------:R-:W2:Y:S01]  /*0430*/  LDC.64 R14, c[0x0][0x218] ;  /* 0x00008600ff0e7b82 */ /* 0x000ea20000000a00 */
[----:B------:R-:W-:Y:S02]  /*0440*/  IMAD R13, R2, 0x7, R11 ;  /* 0x00000007020d7824 */ /* 0x000fe400078e020b */
[----:B-1----:R-:W-:-:S04]  /*0450*/  IMAD.WIDE R2, R3, 0x4, R4 ;  /* 0x0000000403027825 */ /* 0x002fc800078e0204 */
[----:B------:R-:W-:-:S04]  /*0460*/  IMAD.WIDE R8, R9, 0x4, R4 ;  /* 0x0000000409087825 */ /* 0x000fc800078e0204 */
[----:B------:R-:W-:Y:S01]  /*0470*/  IMAD.WIDE R10, R7, 0x4, R4 ;  /* 0x00000004070a7825 */ /* 0x000fe200078e0204 */
[----:B------:R-:W-:-:S03]  /*0480*/  CS2R R6, SRZ ;  /* 0x0000000000067805 */ /* 0x000fc6000001ff00 */
[----:B------:R-:W-:Y:S01]  /*0490*/  IMAD.WIDE R12, R13, 0x4, R4 ;  /* 0x000000040d0c7825 */ /* 0x000fe200078e0204 */
[----:B------:R-:W-:Y:S02]  /*04a0*/  CS2R R4, SRZ ;  /* 0x0000000000047805 */ /* 0x000fe4000001ff00 */
[----:B------:R1:W5:Y:S04]  /*04b0*/  @!P0 LDG.E R6, desc[UR4][R10.64] ;  /* 0x000000040a068981 */ /* 0x000368000c1e1900 */
[----:B------:R1:W5:Y:S04]  /*04c0*/  @!P0 LDG.E R4, desc[UR4][R2.64] ;  /* 0x0000000402048981 */ /* 0x000368000c1e1900 */
[----:B------:R1:W5:Y:S04]  /*04d0*/  @!P0 LDG.E R5, desc[UR4][R8.64] ;  /* 0x0000000408058981 */ /* 0x000368000c1e1900 */
[----:B------:R1:W5:Y:S01]  /*04e0*/  @!P0 LDG.E R7, desc[UR4][R12.64] ;  /* 0x000000040c078981 */ /* 0x000362000c1e1900 */
[----:B--2---:R-:W-:Y:S01]  /*04f0*/  IMAD.WIDE R14, R0, 0x4, R14 ;  /* 0x00000004000e7825 */ /* 0x004fe200078e020e */
[----:B------:R-:W-:Y:S06]  /*0500*/  @P0 EXIT ;  /* 0x000000000000094d */ /* 0x000fec0003800000 */
[----:B-----5:R-:W-:Y:S01]  /*0510*/  STG.E.128 desc[UR4][R14.64], R4 ;  /* 0x000000040e007986 */ /* 0x020fe2000c101d04 */
[----:B------:R-:W-:Y:S05]  /*0520*/  EXIT ;  /* 0x000000000000794d */ /* 0x000fea0003800000 */
.L_x_0:
[----:B------:R-:W-:-:S00]  /*0530*/  BRA `(.L_x_0) ;  /* 0xfffffffc00fc7947 */ /* 0x000fc0000383ffff */
[----:B------:R-:W-:-:S00]  /*0540*/  NOP ;  /* 0x0000000000007918 */ /* 0x000fc00000000000 */
        /* <DEDUP_REMOVED lines=11> */
.L_x_1:


//--------------------- .nv.constant0.triton_poi_fused_clone_27 --------------------------
	.section	.nv.constant0.triton_poi_fused_clone_27,"a",@progbits
	.sectionflags	@""
	.align	4
.nv.constant0.triton_poi_fused_clone_27:
	.zero		548
